//
// Generated by NVIDIA NVVM Compiler
//
// Compiler Build ID: CL-36424714
// Cuda compilation tools, release 13.0, V13.0.88
// Based on NVVM 20.0.0
//

.version 9.0
.target sm_100
.address_size 64

	// .globl	_Z6VecAddPi

.visible .entry _Z6VecAddPi(
	.param .u64 .ptr .align 1 _Z6VecAddPi_param_0
)
{



}


// ===== COMPILED SASS (sm_100) =====

	.target	sm_100

	.elftype	@"ET_EXEC"


//--------------------- .note.nv.tkinfo           --------------------------
	.section	.note.nv.tkinfo,"",@"SHT_NOTE"
	.sectionflags	@"SHF_NOTE_NV_TKINFO"
	.tkinfo
        /*0018*/ 	.word	0x00000002
        /*0030*/ 	.string	""
        /*0030*/ 	.string	"ptxas"
        /*0030*/ 	.string	"Cuda compilation tools, release 13.0, V13.0.88"
        /*0030*/ 	.string	"Build cuda_13.0.r13.0/compiler.36424714_0"
        /*0030*/ 	.string	"-arch sm_100 -m 64 "



//--------------------- .note.nv.cuinfo           --------------------------
	.section	.note.nv.cuinfo,"",@"SHT_NOTE"
	.sectionflags	@"SHF_NOTE_NV_CUINFO"
        /*0018*/ 	.short	0x0002
        /*001a*/ 	.short	0x0064
        /*001c*/ 	.short	0x0082
	.zero		2


//--------------------- .nv.info                  --------------------------
	.section	.nv.info,"",@"SHT_CUDA_INFO"
	.align	4


	//----- nvinfo : EIATTR_REGCOUNT
	.align		4
        /*0000*/ 	.byte	0x04, 0x2f
        /*0002*/ 	.short	(.L_1 - .L_0)
	.align		4
.L_0:
        /*0004*/ 	.word	index@(_Z6VecAddPi)
        /*0008*/ 	.word	0x00000004


	//----- nvinfo : EIATTR_FRAME_SIZE
	.align		4
.L_1:
        /*000c*/ 	.byte	0x04, 0x11
        /*000e*/ 	.short	(.L_3 - .L_2)
	.align		4
.L_2:
        /*0010*/ 	.word	index@(_Z6VecAddPi)
        /*0014*/ 	.word	0x00000000


	//----- nvinfo : EIATTR_MIN_STACK_SIZE
	.align		4
.L_3:
        /*0018*/ 	.byte	0x04, 0x12
        /*001a*/ 	.short	(.L_5 - .L_4)
	.align		4
.L_4:
        /*001c*/ 	.word	index@(_Z6VecAddPi)
        /*0020*/ 	.word	0x00000000
.L_5:


//--------------------- .nv.compat                --------------------------
	.section	.nv.compat,"",@"SHT_CUDA_COMPAT_INFO"
	.align	4
        /*0000*/ 	.byte	0x02, 0x09, 0x00, 0x00, 0x02, 0x02, 0x01, 0x00, 0x02, 0x05, 0x05, 0x00, 0x03, 0x07, 0x01, 0x01
        /*0010*/ 	.byte	0x02, 0x03, 0x00, 0x00, 0x02, 0x06, 0x01, 0x00, 0x04, 0x0b, 0x08, 0x00, 0x09, 0x00, 0x00, 0x00
        /*0020*/ 	.byte	0x00, 0x00, 0x00, 0x00


//--------------------- .nv.info._Z6VecAddPi      --------------------------
	.section	.nv.info._Z6VecAddPi,"",@"SHT_CUDA_INFO"
	.sectionflags	@""
	.align	4


	//----- nvinfo : EIATTR_CUDA_API_VERSION
	.align		4
        /*0000*/ 	.byte	0x04, 0x37
        /*0002*/ 	.short	(.L_7 - .L_6)
.L_6:
        /*0004*/ 	.word	0x00000082


	//----- nvinfo : EIATTR_KPARAM_INFO
	.align		4
.L_7:
        /*0008*/ 	.byte	0x04, 0x17
        /*000a*/ 	.short	(.L_9 - .L_8)
.L_8:
        /*000c*/ 	.word	0x00000000
        /*0010*/ 	.short	0x0000
        /*0012*/ 	.short	0x0000
        /*0014*/ 	.byte	0x00, 0xf5, 0x21, 0x00


	//----- nvinfo : EIATTR_SPARSE_MMA_MASK
	.align		4
.L_9:
        /*0018*/ 	.byte	0x03, 0x50
        /*001a*/ 	.short	0x0000


	//----- nvinfo : EIATTR_MAXREG_COUNT
	.align		4
        /*001c*/ 	.byte	0x03, 0x1b
        /*001e*/ 	.short	0x00ff


	//----- nvinfo : EIATTR_MERCURY_ISA_VERSION
	.align		4
        /*0020*/ 	.byte	0x03, 0x5f
        /*0022*/ 	.short	0x0101


	//----- nvinfo : EIATTR_VRC_CTA_INIT_COUNT
	.align		4
        /*0024*/ 	.byte	0x02, 0x4a
	.zero		1
	.zero		1


	//----- nvinfo : EIATTR_EXIT_INSTR_OFFSETS
	.align		4
        /*0028*/ 	.byte	0x04, 0x1c
        /*002a*/ 	.short	(.L_11 - .L_10)


	//   ....[0]....
.L_10:
        /*002c*/ 	.word	0x00000010


	//----- nvinfo : EIATTR_CBANK_PARAM_SIZE
	.align		4
.L_11:
        /*0030*/ 	.byte	0x03, 0x19
        /*0032*/ 	.short	0x0008


	//----- nvinfo : EIATTR_PARAM_CBANK
	.align		4
        /*0034*/ 	.byte	0x04, 0x0a
        /*0036*/ 	.short	(.L_13 - .L_12)
	.align		4
.L_12:
        /*0038*/ 	.word	index@(.nv.constant0._Z6VecAddPi)
        /*003c*/ 	.short	0x0380
        /*003e*/ 	.short	0x0008


	//----- nvinfo : EIATTR_SW_WAR
	.align		4
.L_13:
        /*0040*/ 	.byte	0x04, 0x36
        /*0042*/ 	.short	(.L_15 - .L_14)
.L_14:
        /*0044*/ 	.word	0x00000008
.L_15:


//--------------------- .nv.callgraph             --------------------------
	.section	.nv.callgraph,"",@"SHT_CUDA_CALLGRAPH"
	.align	4
	.sectionentsize	8
	.align		4
        /*0000*/ 	.word	0x00000000
	.align		4
        /*0004*/ 	.word	0xffffffff
	.align		4
        /*0008*/ 	.word	0x00000000
	.align		4
        /*000c*/ 	.word	0xfffffffe
	.align		4
        /*0010*/ 	.word	0x00000000
	.align		4
        /*0014*/ 	.word	0xfffffffd
	.align		4
        /*0018*/ 	.word	0x00000000
	.align		4
        /*001c*/ 	.word	0xfffffffc


//--------------------- .text._Z6VecAddPi         --------------------------
	.section	.text._Z6VecAddPi,"ax",@progbits
	.align	128
        .global         _Z6VecAddPi
        .type           _Z6VecAddPi,@function
        .size           _Z6VecAddPi,(.L_x_1 - _Z6VecAddPi)
        .other          _Z6VecAddPi,@"STO_CUDA_ENTRY STV_DEFAULT"
_Z6VecAddPi:
.text._Z6VecAddPi:
[----:B------:R-:W-:Y:S01]  /*0000*/  LDC R1, c[0x0][0x37c] ;  /* 0x0000df00ff017b82 */ /* 0x000fe20000000800 */
[----:B------:R-:W-:Y:S05]  /*0010*/  EXIT ;  /* 0x000000000000794d */ /* 0x000fea0003800000 */
.L_x_0:
[----:B------:R-:W-:-:S00]  /*0020*/  BRA `(.L_x_0) ;  /* 0xfffffffc00fc7947 */ /* 0x000fc0000383ffff */
[----:B------:R-:W-:-:S00]  /*0030*/  NOP ;  /* 0x0000000000007918 */ /* 0x000fc00000000000 */
        /* <DEDUP_REMOVED lines=12> */
.L_x_1:


//--------------------- .nv.shared.reserved.0     --------------------------
	.section	.nv.shared.reserved.0,"aw",@nobits
	.weak		__nv_reservedSMEM_offset_0_alias
	.size		__nv_reservedSMEM_offset_0_alias, 0, 64
	.other		__nv_reservedSMEM_offset_0_alias,@"STO_CUDA_RESERVED_SHARED STV_DEFAULT"
__nv_reservedSMEM_offset_0_alias:
	.zero		0
	.zero		64


//--------------------- .nv.constant0._Z6VecAddPi --------------------------
	.section	.nv.constant0._Z6VecAddPi,"a",@progbits
	.sectionflags	@""
	.align	4
.nv.constant0._Z6VecAddPi:
	.zero		904


//--------------------- SYMBOLS --------------------------

	.type		.nv.reservedSmem.offset0,@object
	.size		.nv.reservedSmem.offset0,0x4
